	.headerflags	@"EF_CUDA_TEXMODE_UNIFIED EF_CUDA_64BIT_ADDRESS EF_CUDA_ACCELERATORS EF_CUDA_SM90 EF_CUDA_VIRTUAL_SM(EF_CUDA_SM90)"
	.elftype	@"ET_EXEC"


//--------------------- .nv.info                  --------------------------
	.section	.nv.info,"",@"SHT_CUDA_INFO"
	.align	4


	//----- nvinfo : EIATTR_REGCOUNT
	.align		4
        /*0000*/ 	.byte	0x04, 0x2f
        /*0002*/ 	.short	(.L_1 - .L_0)
	.align		4
.L_0:
        /*0004*/ 	.word	index@(triton_poi_fused_add_native_layer_norm_relu_1)
        /*0008*/ 	.word	0x00000018


	//----- nvinfo : EIATTR_MIN_STACK_SIZE
	.align		4
.L_1:
        /*000c*/ 	.byte	0x04, 0x12
        /*000e*/ 	.short	(.L_3 - .L_2)
	.align		4
.L_2:
        /*0010*/ 	.word	index@(triton_poi_fused_add_native_layer_norm_relu_1)
        /*0014*/ 	.word	0x00000000


	//----- nvinfo : EIATTR_FRAME_SIZE
	.align		4
.L_3:
        /*0018*/ 	.byte	0x04, 0x11
        /*001a*/ 	.short	(.L_5 - .L_4)
	.align		4
.L_4:
        /*001c*/ 	.word	index@(triton_poi_fused_add_native_layer_norm_relu_1)
        /*0020*/ 	.word	0x00000000


	//----- nvinfo : EIATTR_MIN_STACK_SIZE
	.align		4
.L_5:
        /*0024*/ 	.byte	0x04, 0x12
        /*0026*/ 	.short	(.L_7 - .L_6)
	.align		4
.L_6:
        /*0028*/ 	.word	index@(triton_poi_fused_add_native_layer_norm_relu_1)
        /*002c*/ 	.word	0x00000000
.L_7:


//--------------------- .nv.info.triton_poi_fused_add_native_layer_norm_relu_1 --------------------------
	.section	.nv.info.triton_poi_fused_add_native_layer_norm_relu_1,"",@"SHT_CUDA_INFO"
	.sectionflags	@""
	.align	4


	//----- nvinfo : EIATTR_CUDA_API_VERSION
	.align		4
        /*0000*/ 	.byte	0x04, 0x37
        /*0002*/ 	.short	(.L_9 - .L_8)
.L_8:
        /*0004*/ 	.word	0x0000007c


	//----- nvinfo : EIATTR_KPARAM_INFO
	.align		4
.L_9:
        /*0008*/ 	.byte	0x04, 0x17
        /*000a*/ 	.short	(.L_11 - .L_10)
.L_10:
        /*000c*/ 	.word	0x00000000
        /*0010*/ 	.short	0x0006
        /*0012*/ 	.short	0x0030
        /*0014*/ 	.byte	0x00, 0xf0, 0x11, 0x00


	//----- nvinfo : EIATTR_KPARAM_INFO
	.align		4
.L_11:
        /*0018*/ 	.byte	0x04, 0x17
        /*001a*/ 	.short	(.L_13 - .L_12)
.L_12:
        /*001c*/ 	.word	0x00000000
        /*0020*/ 	.short	0x0005
        /*0022*/ 	.short	0x0028
        /*0024*/ 	.byte	0x00, 0xf4, 0x21, 0x00


	//----- nvinfo : EIATTR_KPARAM_INFO
	.align		4
.L_13:
        /*0028*/ 	.byte	0x04, 0x17
        /*002a*/ 	.short	(.L_15 - .L_14)
.L_14:
        /*002c*/ 	.word	0x00000000
        /*0030*/ 	.short	0x0004
        /*0032*/ 	.short	0x0020
        /*0034*/ 	.byte	0x00, 0xf4, 0x21, 0x00


	//----- nvinfo : EIATTR_KPARAM_INFO
	.align		4
.L_15:
        /*0038*/ 	.byte	0x04, 0x17
        /*003a*/ 	.short	(.L_17 - .L_16)
.L_16:
        /*003c*/ 	.word	0x00000000
        /*0040*/ 	.short	0x0003
        /*0042*/ 	.short	0x0018
        /*0044*/ 	.byte	0x00, 0xf4, 0x21, 0x00


	//----- nvinfo : EIATTR_KPARAM_INFO
	.align		4
.L_17:
        /*0048*/ 	.byte	0x04, 0x17
        /*004a*/ 	.short	(.L_19 - .L_18)
.L_18:
        /*004c*/ 	.word	0x00000000
        /*0050*/ 	.short	0x0002
        /*0052*/ 	.short	0x0010
        /*0054*/ 	.byte	0x00, 0xf4, 0x21, 0x00


	//----- nvinfo : EIATTR_KPARAM_INFO
	.align		4
.L_19:
        /*0058*/ 	.byte	0x04, 0x17
        /*005a*/ 	.short	(.L_21 - .L_20)
.L_20:
        /*005c*/ 	.word	0x00000000
        /*0060*/ 	.short	0x0001
        /*0062*/ 	.short	0x0008
        /*0064*/ 	.byte	0x00, 0xf4, 0x21, 0x00


	//----- nvinfo : EIATTR_KPARAM_INFO
	.align		4
.L_21:
        /*0068*/ 	.byte	0x04, 0x17
        /*006a*/ 	.short	(.L_23 - .L_22)
.L_22:
        /*006c*/ 	.word	0x00000000
        /*0070*/ 	.short	0x0000
        /*0072*/ 	.short	0x0000
        /*0074*/ 	.byte	0x00, 0xf4, 0x21, 0x00


	//----- nvinfo : EIATTR_SPARSE_MMA_MASK
	.align		4
.L_23:
        /*0078*/ 	.byte	0x03, 0x50
        /*007a*/ 	.short	0x0000


	//----- nvinfo : EIATTR_MAXREG_COUNT
	.align		4
        /*007c*/ 	.byte	0x03, 0x1b
        /*007e*/ 	.short	0x00ff


	//----- nvinfo : EIATTR_EXIT_INSTR_OFFSETS
	.align		4
        /*0080*/ 	.byte	0x04, 0x1c
        /*0082*/ 	.short	(.L_25 - .L_24)


	//   ....[0]....
.L_24:
        /*0084*/ 	.word	0x00000310


	//   ....[1]....
        /*0088*/ 	.word	0x00000330


	//----- nvinfo : EIATTR_REQNTID
	.align		4
.L_25:
        /*008c*/ 	.byte	0x04, 0x10
        /*008e*/ 	.short	(.L_27 - .L_26)
.L_26:
        /*0090*/ 	.word	0x00000080
        /*0094*/ 	.word	0x00000001
        /*0098*/ 	.word	0x00000001


	//----- nvinfo : EIATTR_CBANK_PARAM_SIZE
	.align		4
.L_27:
        /*009c*/ 	.byte	0x03, 0x19
        /*009e*/ 	.short	0x0034


	//----- nvinfo : EIATTR_PARAM_CBANK
	.align		4
        /*00a0*/ 	.byte	0x04, 0x0a
        /*00a2*/ 	.short	(.L_29 - .L_28)
	.align		4
.L_28:
        /*00a4*/ 	.word	index@(.nv.constant0.triton_poi_fused_add_native_layer_norm_relu_1)
        /*00a8*/ 	.short	0x0210
        /*00aa*/ 	.short	0x0034


	//----- nvinfo : EIATTR_SW_WAR
	.align		4
.L_29:
        /*00ac*/ 	.byte	0x04, 0x36
        /*00ae*/ 	.short	(.L_31 - .L_30)
.L_30:
        /*00b0*/ 	.word	0x00000008
.L_31:


//--------------------- .nv.callgraph             --------------------------
	.section	.nv.callgraph,"",@"SHT_CUDA_CALLGRAPH"
	.align	4
	.sectionentsize	8
	.align		4
        /*0000*/ 	.word	0x00000000
	.align		4
        /*0004*/ 	.word	0xffffffff
	.align		4
        /*0008*/ 	.word	0x00000000
	.align		4
        /*000c*/ 	.word	0xfffffffe
	.align		4
        /*0010*/ 	.word	0x00000000
	.align		4
        /*0014*/ 	.word	0xfffffffd
	.align		4
        /*0018*/ 	.word	0x00000000
	.align		4
        /*001c*/ 	.word	0xfffffffc


//--------------------- .text.triton_poi_fused_add_native_layer_norm_relu_1 --------------------------
	.section	.text.triton_poi_fused_add_native_layer_norm_relu_1,"ax",@progbits
	.align	128
        .global         triton_poi_fused_add_native_layer_norm_relu_1
        .type           triton_poi_fused_add_native_layer_norm_relu_1,@function
        .size           triton_poi_fused_add_native_layer_norm_relu_1,(.L_x_1 - triton_poi_fused_add_native_layer_norm_relu_1)
        .other          triton_poi_fused_add_native_layer_norm_relu_1,@"STO_CUDA_ENTRY STV_DEFAULT"
triton_poi_fused_add_native_layer_norm_relu_1:
.text.triton_poi_fused_add_native_layer_norm_relu_1:
[----:B------:R-:W0:Y:S01]  /*0000*/  LDC R1, c[0x0][0x28] ;  /* 0x00000a00ff017b82 */ /* 0x000e220000000800 */
[----:B------:R-:W1:Y:S07]  /*0010*/  S2R R0, SR_TID.X ;  /* 0x0000000000007919 */ /* 0x000e6e0000002100 */
[----:B------:R-:W2:Y:S01]  /*0020*/  LDC.64 R14, c[0x0][0x218] ;  /* 0x00008600ff0e7b82 */ /* 0x000ea20000000a00 */
[----:B------:R-:W-:Y:S01]  /*0030*/  CS2R R4, SRZ ;  /* 0x0000000000047805 */ /* 0x000fe2000001ff00 */
[----:B------:R-:W-:Y:S01]  /*0040*/  ULDC.64 UR4, c[0x0][0x208] ;  /* 0x0000820000047ab9 */ /* 0x000fe20000000a00 */
[----:B------:R-:W3:Y:S05]  /*0050*/  S2R R3, SR_CTAID.X ;  /* 0x0000000000037919 */ /* 0x000eea0000002500 */
[----:B------:R-:W4:Y:S08]  /*0060*/  LDC.64 R10, c[0x0][0x210] ;  /* 0x00008400ff0a7b82 */ /* 0x000f300000000a00 */
[----:B------:R-:W5:Y:S08]  /*0070*/  LDC.64 R12, c[0x0][0x228] ;  /* 0x00008a00ff0c7b82 */ /* 0x000f700000000a00 */
[----:B------:R-:W5:Y:S01]  /*0080*/  LDC.64 R6, c[0x0][0x230] ;  /* 0x00008c00ff067b82 */ /* 0x000f620000000a00 */
[----:B-1----:R-:W-:-:S07]  /*0090*/  IMAD.SHL.U32 R0, R0, 0x2, RZ ;  /* 0x0000000200007824 */ /* 0x002fce00078e00ff */
[----:B------:R-:W1:Y:S01]  /*00a0*/  LDC.64 R8, c[0x0][0x220] ;  /* 0x00008800ff087b82 */ /* 0x000e620000000a00 */
[----:B------:R-:W-:-:S04]  /*00b0*/  LOP3.LUT R0, R0, 0xfe, RZ, 0xc0, !PT ;  /* 0x000000fe00007812 */ /* 0x000fc800078ec0ff */
[----:B---3--:R-:W-:-:S04]  /*00c0*/  LEA R0, R3, R0, 0x8 ;  /* 0x0000000003007211 */ /* 0x008fc800078e40ff */
[----:B------:R-:W-:Y:S02]  /*00d0*/  SHF.R.S32.HI R3, RZ, 0x1f, R0 ;  /* 0x0000001fff037819 */ /* 0x000fe40000011400 */
[----:B------:R-:W-:Y:S02]  /*00e0*/  ISETP.GE.AND P2, PT, R0, 0x100, PT ;  /* 0x000001000000780c */ /* 0x000fe40003f46270 */
[----:B------:R-:W-:-:S04]  /*00f0*/  LEA.HI R3, R3, R0, RZ, 0x2 ;  /* 0x0000000003037211 */ /* 0x000fc800078f10ff */
[----:B------:R-:W-:Y:S02]  /*0100*/  LOP3.LUT R17, R3, 0xfffffffc, RZ, 0xc0, !PT ;  /* 0xfffffffc03117812 */ /* 0x000fe400078ec0ff */
[----:B------:R-:W-:Y:S02]  /*0110*/  SHF.R.S32.HI R19, RZ, 0x2, R3 ;  /* 0x00000002ff137819 */ /* 0x000fe40000011403 */
[----:B------:R-:W-:Y:S01]  /*0120*/  CS2R R2, SRZ ;  /* 0x0000000000027805 */ /* 0x000fe2000001ff00 */
[----:B------:R-:W-:Y:S02]  /*0130*/  IMAD.IADD R21, R0, 0x1, -R17 ;  /* 0x0000000100157824 */ /* 0x000fe400078e0a11 */
[----:B--2---:R-:W-:-:S04]  /*0140*/  IMAD.WIDE R16, R19, 0x4, R14 ;  /* 0x0000000413107825 */ /* 0x004fc800078e020e */
[----:B----4-:R-:W-:Y:S01]  /*0150*/  IMAD.WIDE R14, R0, 0x4, R10 ;  /* 0x00000004000e7825 */ /* 0x010fe200078e020a */
[----:B------:R-:W2:Y:S03]  /*0160*/  @!P2 LDG.E.EL R5, desc[UR4][R16.64] ;  /* 0x000000041005a981 */ /* 0x000ea6000c2e1900 */
[C---:B-----5:R-:W-:Y:S01]  /*0170*/  IMAD.WIDE R12, R21.reuse, 0x4, R12 ;  /* 0x00000004150c7825 */ /* 0x060fe200078e020c */
[----:B------:R-:W3:Y:S03]  /*0180*/  @!P2 LDG.E.EL R4, desc[UR4][R16.64] ;  /* 0x000000041004a981 */ /* 0x000ee6000c2e1900 */
[----:B0-----:R-:W-:Y:S01]  /*0190*/  IMAD.WIDE R6, R21, 0x4, R6 ;  /* 0x0000000415067825 */ /* 0x001fe200078e0206 */
[----:B------:R-:W-:Y:S01]  /*01a0*/  CS2R R20, SRZ ;  /* 0x0000000000147805 */ /* 0x000fe2000001ff00 */
[----:B------:R0:W2:Y:S02]  /*01b0*/  @!P2 LDG.E.64 R2, desc[UR4][R14.64] ;  /* 0x000000040e02a981 */ /* 0x0000a4000c1e1b00 */
[----:B-1----:R-:W-:Y:S01]  /*01c0*/  IMAD.WIDE R18, R19, 0x4, R8 ;  /* 0x0000000413127825 */ /* 0x002fe200078e0208 */
[----:B------:R-:W-:-:S02]  /*01d0*/  CS2R R10, SRZ ;  /* 0x00000000000a7805 */ /* 0x000fc4000001ff00 */
[----:B------:R-:W-:Y:S02]  /*01e0*/  CS2R R8, SRZ ;  /* 0x0000000000087805 */ /* 0x000fe4000001ff00 */
[----:B------:R-:W4:Y:S01]  /*01f0*/  @!P2 LDG.E.EL R20, desc[UR4][R18.64] ;  /* 0x000000041214a981 */ /* 0x000f22000c2e1900 */
[----:B0-----:R-:W0:Y:S03]  /*0200*/  LDC.64 R14, c[0x0][0x238] ;  /* 0x00008e00ff0e7b82 */ /* 0x001e260000000a00 */
[----:B------:R-:W5:Y:S04]  /*0210*/  @!P2 LDG.E.EL R21, desc[UR4][R18.64] ;  /* 0x000000041215a981 */ /* 0x000f68000c2e1900 */
[----:B------:R-:W5:Y:S04]  /*0220*/  @!P2 LDG.E.EL.64 R10, desc[UR4][R12.64] ;  /* 0x000000040c0aa981 */ /* 0x000f68000c2e1b00 */
[----:B------:R-:W5:Y:S01]  /*0230*/  @!P2 LDG.E.EL.64 R8, desc[UR4][R6.64] ;  /* 0x000000040608a981 */ /* 0x000f62000c2e1b00 */
[----:B0-----:R-:W-:-:S04]  /*0240*/  IMAD.WIDE R14, R0, 0x4, R14 ;  /* 0x00000004000e7825 */ /* 0x001fc800078e020e */
[----:B--2---:R-:W-:Y:S01]  /*0250*/  FADD R5, -R5, R2 ;  /* 0x0000000205057221 */ /* 0x004fe20000000100 */
[----:B---3--:R-:W-:-:S03]  /*0260*/  FADD R4, -R4, R3 ;  /* 0x0000000304047221 */ /* 0x008fc60000000100 */
[----:B----4-:R-:W-:Y:S01]  /*0270*/  FMUL R5, R5, R20 ;  /* 0x0000001405057220 */ /* 0x010fe20000400000 */
[----:B-----5:R-:W-:-:S03]  /*0280*/  FMUL R4, R4, R21 ;  /* 0x0000001504047220 */ /* 0x020fc60000400000 */
[----:B------:R-:W-:Y:S01]  /*0290*/  FFMA R5, R5, R10, R8 ;  /* 0x0000000a05057223 */ /* 0x000fe20000000008 */
[----:B------:R-:W-:-:S04]  /*02a0*/  FFMA R4, R4, R11, R9 ;  /* 0x0000000b04047223 */ /* 0x000fc80000000009 */
[C---:B------:R-:W-:Y:S02]  /*02b0*/  FSETP.GEU.AND P0, PT, R5.reuse, RZ, PT ;  /* 0x000000ff0500720b */ /* 0x040fe40003f0e000 */
[C---:B------:R-:W-:Y:S02]  /*02c0*/  FSETP.GEU.AND P1, PT, R4.reuse, RZ, PT ;  /* 0x000000ff0400720b */ /* 0x040fe40003f2e000 */
[----:B------:R-:W-:Y:S02]  /*02d0*/  FSEL R5, R5, RZ, P0 ;  /* 0x000000ff05057208 */ /* 0x000fe40000000000 */
[----:B------:R-:W-:-:S03]  /*02e0*/  FSEL R4, R4, RZ, P1 ;  /* 0x000000ff04047208 */ /* 0x000fc60000800000 */
[----:B------:R-:W-:Y:S02]  /*02f0*/  FADD R2, R5, R2 ;  /* 0x0000000205027221 */ /* 0x000fe40000000000 */
[----:B------:R-:W-:Y:S01]  /*0300*/  FADD R3, R4, R3 ;  /* 0x0000000304037221 */ /* 0x000fe20000000000 */
[----:B------:R-:W-:Y:S06]  /*0310*/  @P2 EXIT ;  /* 0x000000000000294d */ /* 0x000fec0003800000 */
[----:B------:R-:W-:Y:S01]  /*0320*/  STG.E.64 desc[UR4][R14.64], R2 ;  /* 0x000000020e007986 */ /* 0x000fe2000c101b04 */
[----:B------:R-:W-:Y:S05]  /*0330*/  EXIT ;  /* 0x000000000000794d */ /* 0x000fea0003800000 */
.L_x_0:
[----:B------:R-:W-:-:S00]  /*0340*/  BRA `(.L_x_0) ;  /* 0xfffffffc00fc7947 */ /* 0x000fc0000383ffff */
[----:B------:R-:W-:-:S00]  /*0350*/  NOP ;  /* 0x0000000000007918 */ /* 0x000fc00000000000 */
        /* <DEDUP_REMOVED lines=10> */
.L_x_1:


//--------------------- .nv.constant0.triton_poi_fused_add_native_layer_norm_relu_1 --------------------------
	.section	.nv.constant0.triton_poi_fused_add_native_layer_norm_relu_1,"a",@progbits
	.sectionflags	@""
	.align	4
.nv.constant0.triton_poi_fused_add_native_layer_norm_relu_1:
	.zero		580
